	.headerflags	@"EF_CUDA_TEXMODE_UNIFIED EF_CUDA_64BIT_ADDRESS EF_CUDA_ACCELERATORS EF_CUDA_SM90 EF_CUDA_VIRTUAL_SM(EF_CUDA_SM90)"
	.elftype	@"ET_EXEC"


//--------------------- .nv.info                  --------------------------
	.section	.nv.info,"",@"SHT_CUDA_INFO"
	.align	4


	//----- nvinfo : EIATTR_REGCOUNT
	.align		4
        /*0000*/ 	.byte	0x04, 0x2f
        /*0002*/ 	.short	(.L_1 - .L_0)
	.align		4
.L_0:
        /*0004*/ 	.word	index@(triton_poi_fused_convolution_9)
        /*0008*/ 	.word	0x0000000c


	//----- nvinfo : EIATTR_MIN_STACK_SIZE
	.align		4
.L_1:
        /*000c*/ 	.byte	0x04, 0x12
        /*000e*/ 	.short	(.L_3 - .L_2)
	.align		4
.L_2:
        /*0010*/ 	.word	index@(triton_poi_fused_convolution_9)
        /*0014*/ 	.word	0x00000000


	//----- nvinfo : EIATTR_FRAME_SIZE
	.align		4
.L_3:
        /*0018*/ 	.byte	0x04, 0x11
        /*001a*/ 	.short	(.L_5 - .L_4)
	.align		4
.L_4:
        /*001c*/ 	.word	index@(triton_poi_fused_convolution_9)
        /*0020*/ 	.word	0x00000000


	//----- nvinfo : EIATTR_MIN_STACK_SIZE
	.align		4
.L_5:
        /*0024*/ 	.byte	0x04, 0x12
        /*0026*/ 	.short	(.L_7 - .L_6)
	.align		4
.L_6:
        /*0028*/ 	.word	index@(triton_poi_fused_convolution_9)
        /*002c*/ 	.word	0x00000000
.L_7:


//--------------------- .nv.info.triton_poi_fused_convolution_9 --------------------------
	.section	.nv.info.triton_poi_fused_convolution_9,"",@"SHT_CUDA_INFO"
	.sectionflags	@""
	.align	4


	//----- nvinfo : EIATTR_CUDA_API_VERSION
	.align		4
        /*0000*/ 	.byte	0x04, 0x37
        /*0002*/ 	.short	(.L_9 - .L_8)
.L_8:
        /*0004*/ 	.word	0x0000007c


	//----- nvinfo : EIATTR_KPARAM_INFO
	.align		4
.L_9:
        /*0008*/ 	.byte	0x04, 0x17
        /*000a*/ 	.short	(.L_11 - .L_10)
.L_10:
        /*000c*/ 	.word	0x00000000
        /*0010*/ 	.short	0x0002
        /*0012*/ 	.short	0x0010
        /*0014*/ 	.byte	0x00, 0xf0, 0x11, 0x00


	//----- nvinfo : EIATTR_KPARAM_INFO
	.align		4
.L_11:
        /*0018*/ 	.byte	0x04, 0x17
        /*001a*/ 	.short	(.L_13 - .L_12)
.L_12:
        /*001c*/ 	.word	0x00000000
        /*0020*/ 	.short	0x0001
        /*0022*/ 	.short	0x0008
        /*0024*/ 	.byte	0x00, 0xf4, 0x21, 0x00


	//----- nvinfo : EIATTR_KPARAM_INFO
	.align		4
.L_13:
        /*0028*/ 	.byte	0x04, 0x17
        /*002a*/ 	.short	(.L_15 - .L_14)
.L_14:
        /*002c*/ 	.word	0x00000000
        /*0030*/ 	.short	0x0000
        /*0032*/ 	.short	0x0000
        /*0034*/ 	.byte	0x00, 0xf4, 0x21, 0x00


	//----- nvinfo : EIATTR_SPARSE_MMA_MASK
	.align		4
.L_15:
        /*0038*/ 	.byte	0x03, 0x50
        /*003a*/ 	.short	0x0000


	//----- nvinfo : EIATTR_MAXREG_COUNT
	.align		4
        /*003c*/ 	.byte	0x03, 0x1b
        /*003e*/ 	.short	0x00ff


	//----- nvinfo : EIATTR_EXIT_INSTR_OFFSETS
	.align		4
        /*0040*/ 	.byte	0x04, 0x1c
        /*0042*/ 	.short	(.L_17 - .L_16)


	//   ....[0]....
.L_16:
        /*0044*/ 	.word	0x00000150


	//----- nvinfo : EIATTR_REQNTID
	.align		4
.L_17:
        /*0048*/ 	.byte	0x04, 0x10
        /*004a*/ 	.short	(.L_19 - .L_18)
.L_18:
        /*004c*/ 	.word	0x00000080
        /*0050*/ 	.word	0x00000001
        /*0054*/ 	.word	0x00000001


	//----- nvinfo : EIATTR_CBANK_PARAM_SIZE
	.align		4
.L_19:
        /*0058*/ 	.byte	0x03, 0x19
        /*005a*/ 	.short	0x0014


	//----- nvinfo : EIATTR_PARAM_CBANK
	.align		4
        /*005c*/ 	.byte	0x04, 0x0a
        /*005e*/ 	.short	(.L_21 - .L_20)
	.align		4
.L_20:
        /*0060*/ 	.word	index@(.nv.constant0.triton_poi_fused_convolution_9)
        /*0064*/ 	.short	0x0210
        /*0066*/ 	.short	0x0014


	//----- nvinfo : EIATTR_SW_WAR
	.align		4
.L_21:
        /*0068*/ 	.byte	0x04, 0x36
        /*006a*/ 	.short	(.L_23 - .L_22)
.L_22:
        /*006c*/ 	.word	0x00000008
.L_23:


//--------------------- .nv.callgraph             --------------------------
	.section	.nv.callgraph,"",@"SHT_CUDA_CALLGRAPH"
	.align	4
	.sectionentsize	8
	.align		4
        /*0000*/ 	.word	0x00000000
	.align		4
        /*0004*/ 	.word	0xffffffff
	.align		4
        /*0008*/ 	.word	0x00000000
	.align		4
        /*000c*/ 	.word	0xfffffffe
	.align		4
        /*0010*/ 	.word	0x00000000
	.align		4
        /*0014*/ 	.word	0xfffffffd
	.align		4
        /*0018*/ 	.word	0x00000000
	.align		4
        /*001c*/ 	.word	0xfffffffc


//--------------------- .text.triton_poi_fused_convolution_9 --------------------------
	.section	.text.triton_poi_fused_convolution_9,"ax",@progbits
	.align	128
        .global         triton_poi_fused_convolution_9
        .type           triton_poi_fused_convolution_9,@function
        .size           triton_poi_fused_convolution_9,(.L_x_1 - triton_poi_fused_convolution_9)
        .other          triton_poi_fused_convolution_9,@"STO_CUDA_ENTRY STV_DEFAULT"
triton_poi_fused_convolution_9:
.text.triton_poi_fused_convolution_9:
[----:B------:R-:W-:Y:S01]  /*0000*/  LDC R1, c[0x0][0x28] ;  /* 0x00000a00ff017b82 */ /* 0x000fe20000000800 */
[----:B------:R-:W1:Y:S07]  /*0010*/  S2R R0, SR_TID.X ;  /* 0x0000000000007919 */ /* 0x000e6e0000002100 */
[----:B------:R-:W2:Y:S01]  /*0020*/  LDC.64 R4, c[0x0][0x218] ;  /* 0x00008600ff047b82 */ /* 0x000ea20000000a00 */
[----:B------:R-:W-:Y:S01]  /*0030*/  ULDC.64 UR4, c[0x0][0x208] ;  /* 0x0000820000047ab9 */ /* 0x000fe20000000a00 */
[----:B------:R-:W3:Y:S06]  /*0040*/  S2R R7, SR_CTAID.X ;  /* 0x0000000000077919 */ /* 0x000eec0000002500 */
[----:B------:R-:W4:Y:S01]  /*0050*/  LDC.64 R2, c[0x0][0x210] ;  /* 0x00008400ff027b82 */ /* 0x000f220000000a00 */
[----:B-1----:R-:W-:Y:S01]  /*0060*/  IMAD.SHL.U32 R0, R0, 0x2, RZ ;  /* 0x0000000200007824 */ /* 0x002fe200078e00ff */
[----:B---3--:R-:W-:-:S04]  /*0070*/  SHF.R.S32.HI R6, RZ, 0x17, R7 ;  /* 0x00000017ff067819 */ /* 0x008fc80000011407 */
[----:B------:R-:W-:-:S04]  /*0080*/  LOP3.LUT R0, R0, 0xfe, RZ, 0xc0, !PT ;  /* 0x000000fe00007812 */ /* 0x000fc800078ec0ff */
[----:B------:R-:W-:Y:S02]  /*0090*/  LEA R7, R7, R0, 0x8 ;  /* 0x0000000007077211 */ /* 0x000fe400078e40ff */
[----:B------:R-:W-:-:S03]  /*00a0*/  SGXT R0, R6, 0x1 ;  /* 0x000000010600781a */ /* 0x000fc60000000200 */
[----:B----4-:R-:W-:Y:S01]  /*00b0*/  IMAD.WIDE R2, R7, 0x4, R2 ;  /* 0x0000000407027825 */ /* 0x010fe200078e0202 */
[----:B------:R-:W-:-:S04]  /*00c0*/  LEA.HI R0, R0, R7, RZ, 0x7 ;  /* 0x0000000700007211 */ /* 0x000fc800078f38ff */
[----:B------:R-:W-:-:S05]  /*00d0*/  LOP3.LUT R0, R0, 0xffffff80, RZ, 0xc0, !PT ;  /* 0xffffff8000007812 */ /* 0x000fca00078ec0ff */
[----:B------:R-:W-:Y:S02]  /*00e0*/  IMAD.IADD R9, R7, 0x1, -R0 ;  /* 0x0000000107097824 */ /* 0x000fe400078e0a00 */
[----:B------:R-:W3:Y:S02]  /*00f0*/  LDG.E.64 R6, desc[UR4][R2.64] ;  /* 0x0000000402067981 */ /* 0x000ee4000c1e1b00 */
[----:B--2---:R-:W-:-:S06]  /*0100*/  IMAD.WIDE R4, R9, 0x4, R4 ;  /* 0x0000000409047825 */ /* 0x004fcc00078e0204 */
[----:B------:R-:W3:Y:S02]  /*0110*/  LDG.E.EL.64 R4, desc[UR4][R4.64] ;  /* 0x0000000404047981 */ /* 0x000ee4000c2e1b00 */
[----:B---3--:R-:W-:Y:S01]  /*0120*/  FADD R6, R6, R4 ;  /* 0x0000000406067221 */ /* 0x008fe20000000000 */
[----:B------:R-:W-:-:S05]  /*0130*/  FADD R7, R7, R5 ;  /* 0x0000000507077221 */ /* 0x000fca0000000000 */
[----:B------:R-:W-:Y:S01]  /*0140*/  STG.E.64 desc[UR4][R2.64], R6 ;  /* 0x0000000602007986 */ /* 0x000fe2000c101b04 */
[----:B------:R-:W-:Y:S05]  /*0150*/  EXIT ;  /* 0x000000000000794d */ /* 0x000fea0003800000 */
.L_x_0:
[----:B------:R-:W-:-:S00]  /*0160*/  BRA `(.L_x_0) ;  /* 0xfffffffc00fc7947 */ /* 0x000fc0000383ffff */
[----:B------:R-:W-:-:S00]  /*0170*/  NOP ;  /* 0x0000000000007918 */ /* 0x000fc00000000000 */
        /* <DEDUP_REMOVED lines=8> */
.L_x_1:


//--------------------- .nv.constant0.triton_poi_fused_convolution_9 --------------------------
	.section	.nv.constant0.triton_poi_fused_convolution_9,"a",@progbits
	.sectionflags	@""
	.align	4
.nv.constant0.triton_poi_fused_convolution_9:
	.zero		548
